	.headerflags	@"EF_CUDA_TEXMODE_UNIFIED EF_CUDA_64BIT_ADDRESS EF_CUDA_ACCELERATORS EF_CUDA_SM90 EF_CUDA_VIRTUAL_SM(EF_CUDA_SM90)"
	.elftype	@"ET_EXEC"


//--------------------- .nv.info                  --------------------------
	.section	.nv.info,"",@"SHT_CUDA_INFO"
	.align	4


	//----- nvinfo : EIATTR_REGCOUNT
	.align		4
        /*0000*/ 	.byte	0x04, 0x2f
        /*0002*/ 	.short	(.L_1 - .L_0)
	.align		4
.L_0:
        /*0004*/ 	.word	index@(triton_poi_fused_add_clamp_41)
        /*0008*/ 	.word	0x00000008


	//----- nvinfo : EIATTR_MIN_STACK_SIZE
	.align		4
.L_1:
        /*000c*/ 	.byte	0x04, 0x12
        /*000e*/ 	.short	(.L_3 - .L_2)
	.align		4
.L_2:
        /*0010*/ 	.word	index@(triton_poi_fused_add_clamp_41)
        /*0014*/ 	.word	0x00000000


	//----- nvinfo : EIATTR_FRAME_SIZE
	.align		4
.L_3:
        /*0018*/ 	.byte	0x04, 0x11
        /*001a*/ 	.short	(.L_5 - .L_4)
	.align		4
.L_4:
        /*001c*/ 	.word	index@(triton_poi_fused_add_clamp_41)
        /*0020*/ 	.word	0x00000000


	//----- nvinfo : EIATTR_MIN_STACK_SIZE
	.align		4
.L_5:
        /*0024*/ 	.byte	0x04, 0x12
        /*0026*/ 	.short	(.L_7 - .L_6)
	.align		4
.L_6:
        /*0028*/ 	.word	index@(triton_poi_fused_add_clamp_41)
        /*002c*/ 	.word	0x00000000
.L_7:


//--------------------- .nv.info.triton_poi_fused_add_clamp_41 --------------------------
	.section	.nv.info.triton_poi_fused_add_clamp_41,"",@"SHT_CUDA_INFO"
	.sectionflags	@""
	.align	4


	//----- nvinfo : EIATTR_CUDA_API_VERSION
	.align		4
        /*0000*/ 	.byte	0x04, 0x37
        /*0002*/ 	.short	(.L_9 - .L_8)
.L_8:
        /*0004*/ 	.word	0x0000007c


	//----- nvinfo : EIATTR_KPARAM_INFO
	.align		4
.L_9:
        /*0008*/ 	.byte	0x04, 0x17
        /*000a*/ 	.short	(.L_11 - .L_10)
.L_10:
        /*000c*/ 	.word	0x00000000
        /*0010*/ 	.short	0x0001
        /*0012*/ 	.short	0x0008
        /*0014*/ 	.byte	0x00, 0xf0, 0x11, 0x00


	//----- nvinfo : EIATTR_KPARAM_INFO
	.align		4
.L_11:
        /*0018*/ 	.byte	0x04, 0x17
        /*001a*/ 	.short	(.L_13 - .L_12)
.L_12:
        /*001c*/ 	.word	0x00000000
        /*0020*/ 	.short	0x0000
        /*0022*/ 	.short	0x0000
        /*0024*/ 	.byte	0x00, 0xf4, 0x21, 0x00


	//----- nvinfo : EIATTR_SPARSE_MMA_MASK
	.align		4
.L_13:
        /*0028*/ 	.byte	0x03, 0x50
        /*002a*/ 	.short	0x0000


	//----- nvinfo : EIATTR_MAXREG_COUNT
	.align		4
        /*002c*/ 	.byte	0x03, 0x1b
        /*002e*/ 	.short	0x00ff


	//----- nvinfo : EIATTR_EXIT_INSTR_OFFSETS
	.align		4
        /*0030*/ 	.byte	0x04, 0x1c
        /*0032*/ 	.short	(.L_15 - .L_14)


	//   ....[0]....
.L_14:
        /*0034*/ 	.word	0x00000100


	//   ....[1]....
        /*0038*/ 	.word	0x00000130


	//----- nvinfo : EIATTR_REQNTID
	.align		4
.L_15:
        /*003c*/ 	.byte	0x04, 0x10
        /*003e*/ 	.short	(.L_17 - .L_16)
.L_16:
        /*0040*/ 	.word	0x00000020
        /*0044*/ 	.word	0x00000001
        /*0048*/ 	.word	0x00000001


	//----- nvinfo : EIATTR_CBANK_PARAM_SIZE
	.align		4
.L_17:
        /*004c*/ 	.byte	0x03, 0x19
        /*004e*/ 	.short	0x000c


	//----- nvinfo : EIATTR_PARAM_CBANK
	.align		4
        /*0050*/ 	.byte	0x04, 0x0a
        /*0052*/ 	.short	(.L_19 - .L_18)
	.align		4
.L_18:
        /*0054*/ 	.word	index@(.nv.constant0.triton_poi_fused_add_clamp_41)
        /*0058*/ 	.short	0x0210
        /*005a*/ 	.short	0x000c


	//----- nvinfo : EIATTR_SW_WAR
	.align		4
.L_19:
        /*005c*/ 	.byte	0x04, 0x36
        /*005e*/ 	.short	(.L_21 - .L_20)
.L_20:
        /*0060*/ 	.word	0x00000008
.L_21:


//--------------------- .nv.callgraph             --------------------------
	.section	.nv.callgraph,"",@"SHT_CUDA_CALLGRAPH"
	.align	4
	.sectionentsize	8
	.align		4
        /*0000*/ 	.word	0x00000000
	.align		4
        /*0004*/ 	.word	0xffffffff
	.align		4
        /*0008*/ 	.word	0x00000000
	.align		4
        /*000c*/ 	.word	0xfffffffe
	.align		4
        /*0010*/ 	.word	0x00000000
	.align		4
        /*0014*/ 	.word	0xfffffffd
	.align		4
        /*0018*/ 	.word	0x00000000
	.align		4
        /*001c*/ 	.word	0xfffffffc


//--------------------- .text.triton_poi_fused_add_clamp_41 --------------------------
	.section	.text.triton_poi_fused_add_clamp_41,"ax",@progbits
	.align	128
        .global         triton_poi_fused_add_clamp_41
        .type           triton_poi_fused_add_clamp_41,@function
        .size           triton_poi_fused_add_clamp_41,(.L_x_1 - triton_poi_fused_add_clamp_41)
        .other          triton_poi_fused_add_clamp_41,@"STO_CUDA_ENTRY STV_DEFAULT"
triton_poi_fused_add_clamp_41:
.text.triton_poi_fused_add_clamp_41:
[----:B------:R-:W0:Y:S02]  /*0000*/  LDC R1, c[0x0][0x28] ;  /* 0x00000a00ff017b82 */ /* 0x000e240000000800 */
[----:B------:R-:W1:Y:S01]  /*0010*/  S2R R2, SR_TID.X ;  /* 0x0000000000027919 */ /* 0x000e620000002100 */
[----:B------:R-:W2:Y:S01]  /*0020*/  LDC.64 R4, c[0x0][0x210] ;  /* 0x00008400ff047b82 */ /* 0x000ea20000000a00 */
[----:B------:R-:W3:Y:S01]  /*0030*/  S2R R3, SR_CTAID.X ;  /* 0x0000000000037919 */ /* 0x000ee20000002500 */
[C---:B-1----:R-:W-:Y:S02]  /*0040*/  LOP3.LUT R0, R2.reuse, 0x3, RZ, 0xc0, !PT ;  /* 0x0000000302007812 */ /* 0x042fe400078ec0ff */
[----:B------:R-:W-:-:S03]  /*0050*/  LOP3.LUT P0, RZ, R2, 0x1c, RZ, 0xc0, !PT ;  /* 0x0000001c02ff7812 */ /* 0x000fc6000780c0ff */
[----:B---3--:R-:W-:-:S04]  /*0060*/  IMAD R3, R3, 0x4, R0 ;  /* 0x0000000403037824 */ /* 0x008fc800078e0200 */
[C---:B--2---:R-:W-:Y:S01]  /*0070*/  IMAD.WIDE R4, R3.reuse, 0x8, R4 ;  /* 0x0000000803047825 */ /* 0x044fe200078e0204 */
[----:B------:R-:W-:Y:S02]  /*0080*/  I2FP.F32.S32 R0, R3 ;  /* 0x0000000300007245 */ /* 0x000fe40000201400 */
[----:B------:R-:W-:-:S03]  /*0090*/  ISETP.LT.AND P0, PT, R3, 0x4, !P0 ;  /* 0x000000040300780c */ /* 0x000fc60004701270 */
[----:B------:R-:W-:-:S05]  /*00a0*/  FMUL R0, R0, 0.3333333432674407959 ;  /* 0x3eaaaaab00007820 */ /* 0x000fca0000400000 */
[----:B------:R-:W-:-:S06]  /*00b0*/  FMNMX R0, RZ, R0, !PT ;  /* 0x00000000ff007209 */ /* 0x000fcc0007800000 */
[----:B------:R-:W1:Y:S02]  /*00c0*/  F2I.TRUNC.NTZ R0, R0 ;  /* 0x0000000000007305 */ /* 0x000e64000020f100 */
[----:B-1----:R-:W-:-:S05]  /*00d0*/  VIMNMX R2, RZ, R0, PT ;  /* 0x00000000ff027248 */ /* 0x002fca0003fe0100 */
[----:B------:R-:W-:-:S05]  /*00e0*/  VIADD R2, R2, 0x1 ;  /* 0x0000000102027836 */ /* 0x000fca0000000000 */
[----:B------:R-:W-:Y:S01]  /*00f0*/  SHF.R.S32.HI R3, RZ, 0x1f, R2 ;  /* 0x0000001fff037819 */ /* 0x000fe20000011402 */
[----:B------:R-:W-:Y:S06]  /*0100*/  @!P0 EXIT ;  /* 0x000000000000894d */ /* 0x000fec0003800000 */
[----:B------:R-:W-:Y:S02]  /*0110*/  ULDC.64 UR4, c[0x0][0x208] ;  /* 0x0000820000047ab9 */ /* 0x000fe40000000a00 */
[----:B------:R-:W-:Y:S01]  /*0120*/  STG.E.64 desc[UR4][R4.64], R2 ;  /* 0x0000000204007986 */ /* 0x000fe2000c101b04 */
[----:B------:R-:W-:Y:S05]  /*0130*/  EXIT ;  /* 0x000000000000794d */ /* 0x000fea0003800000 */
.L_x_0:
[----:B------:R-:W-:-:S00]  /*0140*/  BRA `(.L_x_0) ;  /* 0xfffffffc00fc7947 */ /* 0x000fc0000383ffff */
[----:B------:R-:W-:-:S00]  /*0150*/  NOP ;  /* 0x0000000000007918 */ /* 0x000fc00000000000 */
        /* <DEDUP_REMOVED lines=10> */
.L_x_1:


//--------------------- .nv.constant0.triton_poi_fused_add_clamp_41 --------------------------
	.section	.nv.constant0.triton_poi_fused_add_clamp_41,"a",@progbits
	.sectionflags	@""
	.align	4
.nv.constant0.triton_poi_fused_add_clamp_41:
	.zero		540
